	.headerflags	@"EF_CUDA_TEXMODE_UNIFIED EF_CUDA_64BIT_ADDRESS EF_CUDA_ACCELERATORS EF_CUDA_SM90 EF_CUDA_VIRTUAL_SM(EF_CUDA_SM90)"
	.elftype	@"ET_EXEC"


//--------------------- .nv.info                  --------------------------
	.section	.nv.info,"",@"SHT_CUDA_INFO"
	.align	4


	//----- nvinfo : EIATTR_REGCOUNT
	.align		4
        /*0000*/ 	.byte	0x04, 0x2f
        /*0002*/ 	.short	(.L_1 - .L_0)
	.align		4
.L_0:
        /*0004*/ 	.word	index@(triton_red_fused__to_copy_add_div_mul_pow_sum_2)
        /*0008*/ 	.word	0x00000020


	//----- nvinfo : EIATTR_MIN_STACK_SIZE
	.align		4
.L_1:
        /*000c*/ 	.byte	0x04, 0x12
        /*000e*/ 	.short	(.L_3 - .L_2)
	.align		4
.L_2:
        /*0010*/ 	.word	index@(triton_red_fused__to_copy_add_div_mul_pow_sum_2)
        /*0014*/ 	.word	0x00000000


	//----- nvinfo : EIATTR_FRAME_SIZE
	.align		4
.L_3:
        /*0018*/ 	.byte	0x04, 0x11
        /*001a*/ 	.short	(.L_5 - .L_4)
	.align		4
.L_4:
        /*001c*/ 	.word	index@(triton_red_fused__to_copy_add_div_mul_pow_sum_2)
        /*0020*/ 	.word	0x00000000


	//----- nvinfo : EIATTR_MIN_STACK_SIZE
	.align		4
.L_5:
        /*0024*/ 	.byte	0x04, 0x12
        /*0026*/ 	.short	(.L_7 - .L_6)
	.align		4
.L_6:
        /*0028*/ 	.word	index@(triton_red_fused__to_copy_add_div_mul_pow_sum_2)
        /*002c*/ 	.word	0x00000000
.L_7:


//--------------------- .nv.info.triton_red_fused__to_copy_add_div_mul_pow_sum_2 --------------------------
	.section	.nv.info.triton_red_fused__to_copy_add_div_mul_pow_sum_2,"",@"SHT_CUDA_INFO"
	.sectionflags	@""
	.align	4


	//----- nvinfo : EIATTR_CUDA_API_VERSION
	.align		4
        /*0000*/ 	.byte	0x04, 0x37
        /*0002*/ 	.short	(.L_9 - .L_8)
.L_8:
        /*0004*/ 	.word	0x0000007c


	//----- nvinfo : EIATTR_KPARAM_INFO
	.align		4
.L_9:
        /*0008*/ 	.byte	0x04, 0x17
        /*000a*/ 	.short	(.L_11 - .L_10)
.L_10:
        /*000c*/ 	.word	0x00000000
        /*0010*/ 	.short	0x0006
        /*0012*/ 	.short	0x0028
        /*0014*/ 	.byte	0x00, 0xf4, 0x21, 0x00


	//----- nvinfo : EIATTR_KPARAM_INFO
	.align		4
.L_11:
        /*0018*/ 	.byte	0x04, 0x17
        /*001a*/ 	.short	(.L_13 - .L_12)
.L_12:
        /*001c*/ 	.word	0x00000000
        /*0020*/ 	.short	0x0005
        /*0022*/ 	.short	0x0024
        /*0024*/ 	.byte	0x00, 0xf0, 0x11, 0x00


	//----- nvinfo : EIATTR_KPARAM_INFO
	.align		4
.L_13:
        /*0028*/ 	.byte	0x04, 0x17
        /*002a*/ 	.short	(.L_15 - .L_14)
.L_14:
        /*002c*/ 	.word	0x00000000
        /*0030*/ 	.short	0x0004
        /*0032*/ 	.short	0x0020
        /*0034*/ 	.byte	0x00, 0xf0, 0x11, 0x00


	//----- nvinfo : EIATTR_KPARAM_INFO
	.align		4
.L_15:
        /*0038*/ 	.byte	0x04, 0x17
        /*003a*/ 	.short	(.L_17 - .L_16)
.L_16:
        /*003c*/ 	.word	0x00000000
        /*0040*/ 	.short	0x0003
        /*0042*/ 	.short	0x0018
        /*0044*/ 	.byte	0x00, 0xf4, 0x21, 0x00


	//----- nvinfo : EIATTR_KPARAM_INFO
	.align		4
.L_17:
        /*0048*/ 	.byte	0x04, 0x17
        /*004a*/ 	.short	(.L_19 - .L_18)
.L_18:
        /*004c*/ 	.word	0x00000000
        /*0050*/ 	.short	0x0002
        /*0052*/ 	.short	0x0010
        /*0054*/ 	.byte	0x00, 0xf4, 0x21, 0x00


	//----- nvinfo : EIATTR_KPARAM_INFO
	.align		4
.L_19:
        /*0058*/ 	.byte	0x04, 0x17
        /*005a*/ 	.short	(.L_21 - .L_20)
.L_20:
        /*005c*/ 	.word	0x00000000
        /*0060*/ 	.short	0x0001
        /*0062*/ 	.short	0x0008
        /*0064*/ 	.byte	0x00, 0xf4, 0x21, 0x00


	//----- nvinfo : EIATTR_KPARAM_INFO
	.align		4
.L_21:
        /*0068*/ 	.byte	0x04, 0x17
        /*006a*/ 	.short	(.L_23 - .L_22)
.L_22:
        /*006c*/ 	.word	0x00000000
        /*0070*/ 	.short	0x0000
        /*0072*/ 	.short	0x0000
        /*0074*/ 	.byte	0x00, 0xf4, 0x21, 0x00


	//----- nvinfo : EIATTR_SPARSE_MMA_MASK
	.align		4
.L_23:
        /*0078*/ 	.byte	0x03, 0x50
        /*007a*/ 	.short	0x0000


	//----- nvinfo : EIATTR_MAXREG_COUNT
	.align		4
        /*007c*/ 	.byte	0x03, 0x1b
        /*007e*/ 	.short	0x00ff


	//----- nvinfo : EIATTR_COOP_GROUP_MASK_REGIDS
	.align		4
        /*0080*/ 	.byte	0x04, 0x29
        /*0082*/ 	.short	(.L_25 - .L_24)


	//   ....[0]....
.L_24:
        /*0084*/ 	.word	0xffffffff


	//   ....[1]....
        /*0088*/ 	.word	0xffffffff


	//   ....[2]....
        /*008c*/ 	.word	0xffffffff


	//   ....[3]....
        /*0090*/ 	.word	0xffffffff


	//----- nvinfo : EIATTR_COOP_GROUP_INSTR_OFFSETS
	.align		4
.L_25:
        /*0094*/ 	.byte	0x04, 0x28
        /*0096*/ 	.short	(.L_27 - .L_26)


	//   ....[0]....
.L_26:
        /*0098*/ 	.word	0x000004f0


	//   ....[1]....
        /*009c*/ 	.word	0x00000510


	//   ....[2]....
        /*00a0*/ 	.word	0x00000540


	//   ....[3]....
        /*00a4*/ 	.word	0x00000570


	//----- nvinfo : EIATTR_EXIT_INSTR_OFFSETS
	.align		4
.L_27:
        /*00a8*/ 	.byte	0x04, 0x1c
        /*00aa*/ 	.short	(.L_29 - .L_28)


	//   ....[0]....
.L_28:
        /*00ac*/ 	.word	0x000008e0


	//----- nvinfo : EIATTR_REQNTID
	.align		4
.L_29:
        /*00b0*/ 	.byte	0x04, 0x10
        /*00b2*/ 	.short	(.L_31 - .L_30)
.L_30:
        /*00b4*/ 	.word	0x00000040
        /*00b8*/ 	.word	0x00000001
        /*00bc*/ 	.word	0x00000001


	//----- nvinfo : EIATTR_CBANK_PARAM_SIZE
	.align		4
.L_31:
        /*00c0*/ 	.byte	0x03, 0x19
        /*00c2*/ 	.short	0x0030


	//----- nvinfo : EIATTR_PARAM_CBANK
	.align		4
        /*00c4*/ 	.byte	0x04, 0x0a
        /*00c6*/ 	.short	(.L_33 - .L_32)
	.align		4
.L_32:
        /*00c8*/ 	.word	index@(.nv.constant0.triton_red_fused__to_copy_add_div_mul_pow_sum_2)
        /*00cc*/ 	.short	0x0210
        /*00ce*/ 	.short	0x0030


	//----- nvinfo : EIATTR_SW_WAR
	.align		4
.L_33:
        /*00d0*/ 	.byte	0x04, 0x36
        /*00d2*/ 	.short	(.L_35 - .L_34)
.L_34:
        /*00d4*/ 	.word	0x00000008
.L_35:


//--------------------- .nv.callgraph             --------------------------
	.section	.nv.callgraph,"",@"SHT_CUDA_CALLGRAPH"
	.align	4
	.sectionentsize	8
	.align		4
        /*0000*/ 	.word	0x00000000
	.align		4
        /*0004*/ 	.word	0xffffffff
	.align		4
        /*0008*/ 	.word	0x00000000
	.align		4
        /*000c*/ 	.word	0xfffffffe
	.align		4
        /*0010*/ 	.word	0x00000000
	.align		4
        /*0014*/ 	.word	0xfffffffd
	.align		4
        /*0018*/ 	.word	0x00000000
	.align		4
        /*001c*/ 	.word	0xfffffffc


//--------------------- .text.triton_red_fused__to_copy_add_div_mul_pow_sum_2 --------------------------
	.section	.text.triton_red_fused__to_copy_add_div_mul_pow_sum_2,"ax",@progbits
	.sectionflags	@"SHF_BARRIERS=1"
	.align	128
        .global         triton_red_fused__to_copy_add_div_mul_pow_sum_2
        .type           triton_red_fused__to_copy_add_div_mul_pow_sum_2,@function
        .size           triton_red_fused__to_copy_add_div_mul_pow_sum_2,(.L_x_3 - triton_red_fused__to_copy_add_div_mul_pow_sum_2)
        .other          triton_red_fused__to_copy_add_div_mul_pow_sum_2,@"STO_CUDA_ENTRY STV_DEFAULT"
triton_red_fused__to_copy_add_div_mul_pow_sum_2:
.text.triton_red_fused__to_copy_add_div_mul_pow_sum_2:
[----:B------:R-:W0:Y:S02]  /*0000*/  LDC R1, c[0x0][0x28] ;  /* 0x00000a00ff017b82 */ /* 0x000e240000000800 */
[----:B------:R-:W1:Y:S01]  /*0010*/  S2R R5, SR_TID.X ;  /* 0x0000000000057919 */ /* 0x000e620000002100 */
[----:B------:R-:W2:Y:S01]  /*0020*/  S2UR UR4, SR_CTAID.X ;  /* 0x00000000000479c3 */ /* 0x000ea20000002500 */
[----:B------:R-:W-:Y:S01]  /*0030*/  UMOV UR5, 0x400 ;  /* 0x0000040000057882 */ /* 0x000fe20000000000 */
[----:B------:R-:W-:Y:S01]  /*0040*/  ULDC UR7, c[0x0][0x230] ;  /* 0x00008c0000077ab9 */ /* 0x000fe20000000800 */
[----:B------:R-:W-:Y:S01]  /*0050*/  HFMA2.MMA R27, -RZ, RZ, 0, 0 ;  /* 0x00000000ff1b7435 */ /* 0x000fe200000001ff */
[----:B------:R-:W-:Y:S01]  /*0060*/  MOV R0, 0xffffffc0 ;  /* 0xffffffc000007802 */ /* 0x000fe20000000f00 */
[----:B------:R-:W-:Y:S01]  /*0070*/  HFMA2.MMA R4, -RZ, RZ, 0, 0 ;  /* 0x00000000ff047435 */ /* 0x000fe200000001ff */
[----:B------:R-:W-:Y:S01]  /*0080*/  MOV R12, 0xffffffff ;  /* 0xffffffff000c7802 */ /* 0x000fe20000000f00 */
[----:B------:R-:W-:Y:S01]  /*0090*/  HFMA2.MMA R6, -RZ, RZ, 0, 0 ;  /* 0x00000000ff067435 */ /* 0x000fe200000001ff */
[----:B------:R-:W3:Y:S01]  /*00a0*/  LDC.64 R14, c[0x0][0x218] ;  /* 0x00008600ff0e7b82 */ /* 0x000ee20000000a00 */
[----:B------:R-:W-:-:S07]  /*00b0*/  MOV R13, RZ ;  /* 0x000000ff000d7202 */ /* 0x000fce0000000f00 */
[----:B------:R-:W4:Y:S01]  /*00c0*/  S2UR UR6, SR_CgaCtaId ;  /* 0x00000000000679c3 */ /* 0x000f220000008800 */
[----:B--2---:R-:W-:Y:S01]  /*00d0*/  USHF.L.U32 UR4, UR4, 0x2, URZ ;  /* 0x0000000204047899 */ /* 0x004fe2000800063f */
[----:B-1----:R-:W-:Y:S02]  /*00e0*/  SHF.R.U32.HI R7, RZ, 0x4, R5 ;  /* 0x00000004ff077819 */ /* 0x002fe40000011605 */
[----:B------:R-:W-:Y:S02]  /*00f0*/  LOP3.LUT R9, R5, 0x3f, RZ, 0xc0, !PT ;  /* 0x0000003f05097812 */ /* 0x000fe400078ec0ff */
[----:B------:R-:W-:Y:S02]  /*0100*/  SGXT.U32 R7, R7, 0x2 ;  /* 0x000000020707781a */ /* 0x000fe40000000000 */
[----:B------:R-:W-:Y:S01]  /*0110*/  SHF.L.U32 R5, R5, 0x2, RZ ;  /* 0x0000000205057819 */ /* 0x000fe200000006ff */
[----:B---3--:R-:W-:Y:S01]  /*0120*/  IMAD.WIDE.U32 R14, R9, 0x2, R14 ;  /* 0x00000002090e7825 */ /* 0x008fe200078e000e */
[----:B------:R-:W-:Y:S01]  /*0130*/  LOP3.LUT R7, R7, UR4, RZ, 0xfc, !PT ;  /* 0x0000000407077c12 */ /* 0x000fe2000f8efcff */
[----:B----4-:R-:W-:Y:S01]  /*0140*/  UPRMT UR5, UR6, 0x654, UR5 ;  /* 0x0000065406057896 */ /* 0x010fe20008000005 */
[----:B------:R-:W-:-:S02]  /*0150*/  LOP3.LUT R8, R5, 0x3c, RZ, 0xc0, !PT ;  /* 0x0000003c05087812 */ /* 0x000fc400078ec0ff */
[----:B------:R-:W-:Y:S02]  /*0160*/  MOV R2, R14 ;  /* 0x0000000e00027202 */ /* 0x000fe40000000f00 */
[C---:B------:R-:W-:Y:S02]  /*0170*/  ISETP.GE.AND P1, PT, R7.reuse, UR7, PT ;  /* 0x0000000707007c0c */ /* 0x040fe4000bf26270 */
[----:B------:R-:W-:Y:S02]  /*0180*/  LEA R5, R7, R8, 0xc ;  /* 0x0000000807057211 */ /* 0x000fe400078e60ff */
[----:B------:R-:W-:Y:S02]  /*0190*/  MOV R3, R15 ;  /* 0x0000000f00037202 */ /* 0x000fe40000000f00 */
[----:B------:R-:W-:Y:S02]  /*01a0*/  MOV R25, R15 ;  /* 0x0000000f00197202 */ /* 0x000fe40000000f00 */
[----:B------:R-:W-:-:S02]  /*01b0*/  LEA R15, R9, UR5, 0x2 ;  /* 0x00000005090f7c11 */ /* 0x000fc4000f8e10ff */
[----:B------:R-:W-:Y:S01]  /*01c0*/  LEA R24, R8, UR5, 0x2 ;  /* 0x0000000508187c11 */ /* 0x000fe2000f8e10ff */
[----:B------:R-:W-:-:S06]  /*01d0*/  ULDC.64 UR4, c[0x0][0x208] ;  /* 0x0000820000047ab9 */ /* 0x000fcc0000000a00 */
.L_x_0:
[----:B------:R-:W-:Y:S01]  /*01e0*/  MOV R10, R14 ;  /* 0x0000000e000a7202 */ /* 0x000fe20000000f00 */
[----:B------:R-:W1:Y:S01]  /*01f0*/  LDC.64 R20, c[0x0][0x210] ;  /* 0x00008400ff147b82 */ /* 0x000e620000000a00 */
[----:B------:R-:W-:-:S05]  /*0200*/  MOV R11, R25 ;  /* 0x00000019000b7202 */ /* 0x000fca0000000f00 */
[----:B------:R-:W2:Y:S01]  /*0210*/  LDG.E.EL.U16 R10, desc[UR4][R10.64] ;  /* 0x000000040a0a7981 */ /* 0x000ea2000c2e1500 */
[----:B------:R-:W-:Y:S01]  /*0220*/  IADD3 R0, P0, R0, 0x40, RZ ;  /* 0x0000004000007810 */ /* 0x000fe20007f1e0ff */
[----:B------:R-:W3:Y:S01]  /*0230*/  LDC.64 R8, c[0x0][0x220] ;  /* 0x00008800ff087b82 */ /* 0x000ee20000000a00 */
[----:B------:R-:W-:Y:S02]  /*0240*/  CS2R R16, SRZ ;  /* 0x0000000000107805 */ /* 0x000fe4000001ff00 */
[----:B------:R-:W-:Y:S02]  /*0250*/  LOP3.LUT R23, R5, R0, RZ, 0xfc, !PT ;  /* 0x0000000005177212 */ /* 0x000fe400078efcff */
[----:B------:R-:W-:-:S03]  /*0260*/  CS2R R18, SRZ ;  /* 0x0000000000127805 */ /* 0x000fc6000001ff00 */
[----:B-1----:R-:W-:-:S05]  /*0270*/  IMAD.WIDE R20, R23, 0x2, R20 ;  /* 0x0000000217147825 */ /* 0x002fca00078e0214 */
[----:B------:R-:W4:Y:S01]  /*0280*/  @!P1 LDG.E.EL.64 R16, desc[UR4][R20.64] ;  /* 0x0000000414109981 */ /* 0x000f22000c2e1b00 */
[----:B---3--:R-:W-:-:S05]  /*0290*/  IMAD.WIDE R22, R23, 0x2, R8 ;  /* 0x0000000217167825 */ /* 0x008fca00078e0208 */
[----:B------:R-:W3:Y:S01]  /*02a0*/  @!P1 LDG.E.EL.64 R18, desc[UR4][R22.64] ;  /* 0x0000000416129981 */ /* 0x000ee2000c2e1b00 */
[----:B------:R-:W-:Y:S01]  /*02b0*/  IADD3.X R12, RZ, R12, RZ, P0, !PT ;  /* 0x0000000cff0c7210 */ /* 0x000fe200007fe4ff */
[----:B------:R-:W-:Y:S01]  /*02c0*/  BAR.SYNC.DEFER_BLOCKING 0x0 ;  /* 0x0000000000007b1d */ /* 0x000fe20000010000 */
[----:B------:R-:W-:Y:S02]  /*02d0*/  ISETP.GE.U32.AND P0, PT, R0, 0xfc0, PT ;  /* 0x00000fc00000780c */ /* 0x000fe40003f06070 */
[----:B------:R-:W-:Y:S02]  /*02e0*/  IADD3 R14, P2, R14, 0x80, RZ ;  /* 0x000000800e0e7810 */ /* 0x000fe40007f5e0ff */
[----:B------:R-:W-:Y:S02]  /*02f0*/  ISETP.GE.U32.AND.EX P0, PT, R12, RZ, PT, P0 ;  /* 0x000000ff0c00720c */ /* 0x000fe40003f06100 */
[----:B------:R-:W-:Y:S01]  /*0300*/  IADD3.X R25, RZ, R25, RZ, P2, !PT ;  /* 0x00000019ff197210 */ /* 0x000fe200017fe4ff */
[----:B--2---:R-:W-:-:S05]  /*0310*/  HADD2.F32 R28, -RZ, R10.H0_H0 ;  /* 0x2000000aff1c7230 */ /* 0x004fca0000004100 */
[----:B------:R-:W-:Y:S01]  /*0320*/  STS [R15], R28 ;  /* 0x0000001c0f007388 */ /* 0x000fe20000000800 */
[----:B------:R-:W-:Y:S01]  /*0330*/  BAR.SYNC.DEFER_BLOCKING 0x0 ;  /* 0x0000000000007b1d */ /* 0x000fe20000010000 */
[----:B----4-:R-:W-:Y:S02]  /*0340*/  HADD2.F32 R20, -RZ, R16.H1_H1 ;  /* 0x30000010ff147230 */ /* 0x010fe40000004100 */
[----:B------:R-:W-:Y:S02]  /*0350*/  HADD2.F32 R26, -RZ, R17.H1_H1 ;  /* 0x30000011ff1a7230 */ /* 0x000fe40000004100 */
[----:B------:R-:W-:Y:S01]  /*0360*/  HADD2.F32 R17, -RZ, R17.H0_H0 ;  /* 0x20000011ff117230 */ /* 0x000fe20000004100 */
[----:B------:R-:W1:Y:S02]  /*0370*/  LDS.128 R8, [R24] ;  /* 0x0000000018087984 */ /* 0x000e640000000c00 */
[----:B-1----:R-:W-:Y:S01]  /*0380*/  FMUL R20, R20, R9 ;  /* 0x0000000914147220 */ /* 0x002fe20000400000 */
[----:B------:R-:W-:-:S02]  /*0390*/  HADD2.F32 R9, -RZ, R16.H0_H0 ;  /* 0x20000010ff097230 */ /* 0x000fc40000004100 */
[----:B------:R-:W-:Y:S01]  /*03a0*/  FMUL R21, R17, R10 ;  /* 0x0000000a11157220 */ /* 0x000fe20000400000 */
[----:B---3--:R-:W-:Y:S02]  /*03b0*/  HADD2.F32 R17, -RZ, R19.H1_H1 ;  /* 0x30000013ff117230 */ /* 0x008fe40000004100 */
[----:B------:R-:W-:Y:S01]  /*03c0*/  FMUL R11, R26, R11 ;  /* 0x0000000b1a0b7220 */ /* 0x000fe20000400000 */
[----:B------:R-:W-:Y:S02]  /*03d0*/  HADD2.F32 R10, -RZ, R19.H0_H0 ;  /* 0x20000013ff0a7230 */ /* 0x000fe40000004100 */
[----:B------:R-:W-:Y:S01]  /*03e0*/  FMUL R8, R9, R8 ;  /* 0x0000000809087220 */ /* 0x000fe20000400000 */
[----:B------:R-:W-:Y:S02]  /*03f0*/  HADD2.F32 R19, -RZ, R18.H1_H1 ;  /* 0x30000012ff137230 */ /* 0x000fe40000004100 */
[----:B------:R-:W-:Y:S01]  /*0400*/  @!P1 FFMA R6, R17, R11, R6 ;  /* 0x0000000b11069223 */ /* 0x000fe20000000006 */
[----:B------:R-:W-:-:S02]  /*0410*/  HADD2.F32 R18, -RZ, R18.H0_H0 ;  /* 0x20000012ff127230 */ /* 0x000fc40000004100 */
[----:B------:R-:W-:Y:S01]  /*0420*/  @!P1 FFMA R13, R10, R21, R13 ;  /* 0x000000150a0d9223 */ /* 0x000fe2000000000d */
[----:B------:R-:W-:Y:S02]  /*0430*/  @!P1 FFMA R4, R19, R20, R4 ;  /* 0x0000001413049223 */ /* 0x000fe40000000004 */
[----:B------:R-:W-:Y:S01]  /*0440*/  @!P1 FFMA R27, R18, R8, R27 ;  /* 0x00000008121b9223 */ /* 0x000fe2000000001b */
[----:B------:R-:W-:Y:S06]  /*0450*/  @!P0 BRA `(.L_x_0) ;  /* 0xfffffffc00608947 */ /* 0x000fec000383ffff */
[----:B------:R-:W1:Y:S01]  /*0460*/  LDC.64 R8, c[0x0][0x228] ;  /* 0x00008a00ff087b82 */ /* 0x000e620000000a00 */
[----:B------:R-:W-:Y:S01]  /*0470*/  MOV R0, RZ ;  /* 0x000000ff00007202 */ /* 0x000fe20000000f00 */
[----:B-1----:R-:W-:-:S05]  /*0480*/  IMAD.WIDE R8, R7, 0x4, R8 ;  /* 0x0000000407087825 */ /* 0x002fca00078e0208 */
[----:B------:R-:W2:Y:S01]  /*0490*/  @!P1 LDG.E.EL R0, desc[UR4][R8.64] ;  /* 0x0000000408009981 */ /* 0x000ea2000c2e1900 */
[----:B------:R-:W-:Y:S01]  /*04a0*/  FADD R4, R27, R4 ;  /* 0x000000041b047221 */ /* 0x000fe20000000000 */
[----:B------:R-:W-:-:S03]  /*04b0*/  MOV R25, 0xffffffff ;  /* 0xffffffff00197802 */ /* 0x000fc60000000f00 */
[----:B------:R-:W-:-:S04]  /*04c0*/  FADD R13, R13, R4 ;  /* 0x000000040d0d7221 */ /* 0x000fc80000000000 */
[----:B------:R-:W-:Y:S02]  /*04d0*/  FADD R4, R6, R13 ;  /* 0x0000000d06047221 */ /* 0x000fe40000000000 */
[----:B------:R-:W1:Y:S03]  /*04e0*/  LDC.64 R12, c[0x0][0x220] ;  /* 0x00008800ff0c7b82 */ /* 0x000e660000000a00 */
[----:B------:R-:W3:Y:S02]  /*04f0*/  SHFL.BFLY PT, R7, R4, 0x8, 0x1f ;  /* 0x0d001f0004077f89 */ /* 0x000ee400000e0000 */
[----:B---3--:R-:W-:-:S05]  /*0500*/  FADD R10, R4, R7 ;  /* 0x00000007040a7221 */ /* 0x008fca0000000000 */
[----:B------:R-:W3:Y:S02]  /*0510*/  SHFL.BFLY PT, R7, R10, 0x4, 0x1f ;  /* 0x0c801f000a077f89 */ /* 0x000ee400000e0000 */
[----:B---3--:R-:W-:Y:S01]  /*0520*/  FADD R11, R10, R7 ;  /* 0x000000070a0b7221 */ /* 0x008fe20000000000 */
[----:B------:R-:W-:-:S04]  /*0530*/  MOV R10, 0xffffffc0 ;  /* 0xffffffc0000a7802 */ /* 0x000fc80000000f00 */
[----:B------:R-:W3:Y:S02]  /*0540*/  SHFL.BFLY PT, R6, R11, 0x2, 0x1f ;  /* 0x0c401f000b067f89 */ /* 0x000ee400000e0000 */
[----:B---3--:R-:W-:Y:S02]  /*0550*/  FADD R16, R11, R6 ;  /* 0x000000060b107221 */ /* 0x008fe40000000000 */
[----:B------:R-:W1:Y:S03]  /*0560*/  LDC.64 R6, c[0x0][0x210] ;  /* 0x00008400ff067b82 */ /* 0x000e660000000a00 */
[----:B------:R-:W3:Y:S02]  /*0570*/  SHFL.BFLY PT, R17, R16, 0x1, 0x1f ;  /* 0x0c201f0010117f89 */ /* 0x000ee400000e0000 */
[----:B---3--:R-:W-:-:S04]  /*0580*/  FADD R17, R16, R17 ;  /* 0x0000001110117221 */ /* 0x008fc80000000000 */
[----:B------:R-:W-:Y:S01]  /*0590*/  FMUL R4, R17, -0.5 ;  /* 0xbf00000011047820 */ /* 0x000fe20000400000 */
[----:B--2---:R-:W-:-:S04]  /*05a0*/  FMUL R9, R0, R0 ;  /* 0x0000000000097220 */ /* 0x004fc80000400000 */
[----:B------:R-:W-:-:S04]  /*05b0*/  FMUL R9, R9, R0 ;  /* 0x0000000009097220 */ /* 0x000fc80000400000 */
[----:B------:R-:W-:-:S04]  /*05c0*/  FMUL R4, R4, R9 ;  /* 0x0000000904047220 */ /* 0x000fc80000400000 */
[----:B-1----:R-:W-:-:S07]  /*05d0*/  FMUL R14, R4, 0.000244140625 ;  /* 0x39800000040e7820 */ /* 0x002fce0000400000 */
.L_x_1:
[----:B-1----:R1:W2:Y:S01]  /*05e0*/  LDG.E.EL.U16 R8, desc[UR4][R2.64] ;  /* 0x0000000402087981 */ /* 0x0022a2000c2e1500 */
[----:B------:R-:W-:Y:S02]  /*05f0*/  IADD3 R4, P0, R10, 0x40, RZ ;  /* 0x000000400a047810 */ /* 0x000fe40007f1e0ff */
[----:B------:R-:W-:Y:S02]  /*0600*/  CS2R R16, SRZ ;  /* 0x0000000000107805 */ /* 0x000fe4000001ff00 */
[----:B------:R-:W-:-:S05]  /*0610*/  LOP3.LUT R23, R5, R4, RZ, 0xfc, !PT ;  /* 0x0000000405177212 */ /* 0x000fca00078efcff */
[----:B------:R-:W-:-:S05]  /*0620*/  IMAD.WIDE R18, R23, 0x2, R6 ;  /* 0x0000000217127825 */ /* 0x000fca00078e0206 */
[----:B------:R-:W3:Y:S01]  /*0630*/  @!P1 LDG.E.EF.64 R16, desc[UR4][R18.64] ;  /* 0x0000000412109981 */ /* 0x000ee2000c0e1b00 */
[----:B------:R-:W-:Y:S01]  /*0640*/  CS2R R20, SRZ ;  /* 0x0000000000147805 */ /* 0x000fe2000001ff00 */
[----:B------:R-:W-:-:S05]  /*0650*/  IMAD.WIDE R22, R23, 0x2, R12 ;  /* 0x0000000217167825 */ /* 0x000fca00078e020c */
[----:B------:R-:W4:Y:S01]  /*0660*/  @!P1 LDG.E.EF.64 R20, desc[UR4][R22.64] ;  /* 0x0000000416149981 */ /* 0x000f22000c0e1b00 */
[----:B------:R-:W-:Y:S01]  /*0670*/  IADD3.X R25, RZ, R25, RZ, P0, !PT ;  /* 0x00000019ff197210 */ /* 0x000fe200007fe4ff */
[----:B------:R-:W-:Y:S01]  /*0680*/  BAR.SYNC.DEFER_BLOCKING 0x0 ;  /* 0x0000000000007b1d */ /* 0x000fe20000010000 */
[----:B------:R-:W-:Y:S02]  /*0690*/  ISETP.GE.U32.AND P0, PT, R4, 0xfc0, PT ;  /* 0x00000fc00400780c */ /* 0x000fe40003f06070 */
[----:B-1----:R-:W-:Y:S02]  /*06a0*/  IADD3 R2, P2, R2, 0x80, RZ ;  /* 0x0000008002027810 */ /* 0x002fe40007f5e0ff */
[----:B------:R-:W-:Y:S02]  /*06b0*/  ISETP.GE.U32.AND.EX P0, PT, R25, RZ, PT, P0 ;  /* 0x000000ff1900720c */ /* 0x000fe40003f06100 */
[----:B------:R-:W-:Y:S01]  /*06c0*/  IADD3.X R3, RZ, R3, RZ, P2, !PT ;  /* 0x00000003ff037210 */ /* 0x000fe200017fe4ff */
[----:B--2---:R-:W-:-:S05]  /*06d0*/  HADD2.F32 R28, -RZ, R8.H0_H0 ;  /* 0x20000008ff1c7230 */ /* 0x004fca0000004100 */
[----:B------:R-:W-:Y:S01]  /*06e0*/  STS [R15], R28 ;  /* 0x0000001c0f007388 */ /* 0x000fe20000000800 */
[----:B------:R-:W-:Y:S01]  /*06f0*/  BAR.SYNC.DEFER_BLOCKING 0x0 ;  /* 0x0000000000007b1d */ /* 0x000fe20000010000 */
[----:B---3--:R-:W-:Y:S02]  /*0700*/  HADD2.F32 R27, -RZ, R16.H0_H0 ;  /* 0x20000010ff1b7230 */ /* 0x008fe40000004100 */
[----:B------:R-:W-:Y:S02]  /*0710*/  HADD2.F32 R16, -RZ, R16.H1_H1 ;  /* 0x30000010ff107230 */ /* 0x000fe40000004100 */
[----:B------:R-:W-:Y:S02]  /*0720*/  HADD2.F32 R26, -RZ, R17.H0_H0 ;  /* 0x20000011ff1a7230 */ /* 0x000fe40000004100 */
[----:B----4-:R-:W-:-:S05]  /*0730*/  HADD2.F32 R23, -RZ, R21.H1_H1 ;  /* 0x30000015ff177230 */ /* 0x010fca0000004100 */
[----:B------:R-:W-:Y:S01]  /*0740*/  FADD R23, R23, R23 ;  /* 0x0000001717177221 */ /* 0x000fe20000000000 */
[----:B------:R-:W1:Y:S02]  /*0750*/  LDS.128 R8, [R24] ;  /* 0x0000000018087984 */ /* 0x000e640000000c00 */
[----:B-1----:R-:W-:Y:S01]  /*0760*/  FMUL R29, R16, R9 ;  /* 0x00000009101d7220 */ /* 0x002fe20000400000 */
[----:B------:R-:W-:Y:S01]  /*0770*/  FMUL R9, R10, R26 ;  /* 0x0000001a0a097220 */ /* 0x000fe20000400000 */
[----:B------:R-:W-:Y:S02]  /*0780*/  HADD2.F32 R10, -RZ, R17.H1_H1 ;  /* 0x30000011ff0a7230 */ /* 0x000fe40000004100 */
[----:B------:R-:W-:Y:S01]  /*0790*/  FMUL R27, R27, R8 ;  /* 0x000000081b1b7220 */ /* 0x000fe20000400000 */
[----:B------:R-:W-:Y:S02]  /*07a0*/  HADD2.F32 R8, -RZ, R20.H1_H1 ;  /* 0x30000014ff087230 */ /* 0x000fe40000004100 */
[----:B------:R-:W-:Y:S01]  /*07b0*/  FMUL R16, R9, R0 ;  /* 0x0000000009107220 */ /* 0x000fe20000400000 */
[----:B------:R-:W-:-:S02]  /*07c0*/  HADD2.F32 R20, -RZ, R20.H0_H0 ;  /* 0x20000014ff147230 */ /* 0x000fc40000004100 */
[----:B------:R-:W-:Y:S01]  /*07d0*/  FMUL R27, R27, R0 ;  /* 0x000000001b1b7220 */ /* 0x000fe20000400000 */
[----:B------:R-:W-:Y:S02]  /*07e0*/  HADD2.F32 R17, -RZ, R21.H0_H0 ;  /* 0x20000015ff117230 */ /* 0x000fe40000004100 */
[----:B------:R-:W-:Y:S01]  /*07f0*/  FMUL R21, R11, R10 ;  /* 0x0000000a0b157220 */ /* 0x000fe20000400000 */
[----:B------:R-:W-:Y:S01]  /*0800*/  FADD R11, R8, R8 ;  /* 0x00000008080b7221 */ /* 0x000fe20000000000 */
[----:B------:R-:W-:Y:S01]  /*0810*/  FADD R20, R20, R20 ;  /* 0x0000001414147221 */ /* 0x000fe20000000000 */
[-C--:B------:R-:W-:Y:S01]  /*0820*/  FMUL R8, R29, R0.reuse ;  /* 0x000000001d087220 */ /* 0x080fe20000400000 */
[----:B------:R-:W-:Y:S01]  /*0830*/  FADD R17, R17, R17 ;  /* 0x0000001111117221 */ /* 0x000fe20000000000 */
[----:B------:R-:W-:Y:S01]  /*0840*/  FMUL R10, R21, R0 ;  /* 0x00000000150a7220 */ /* 0x000fe20000400000 */
[C---:B------:R-:W-:Y:S01]  /*0850*/  FFMA R20, R14.reuse, R20, R27 ;  /* 0x000000140e147223 */ /* 0x040fe2000000001b */
[C---:B------:R-:W-:Y:S01]  /*0860*/  FFMA R11, R14.reuse, R11, R8 ;  /* 0x0000000b0e0b7223 */ /* 0x040fe20000000008 */
[C---:B------:R-:W-:Y:S01]  /*0870*/  FFMA R9, R14.reuse, R17, R16 ;  /* 0x000000110e097223 */ /* 0x040fe20000000010 */
[----:B------:R-:W-:-:S03]  /*0880*/  FFMA R10, R14, R23, R10 ;  /* 0x000000170e0a7223 */ /* 0x000fc6000000000a */
[----:B------:R-:W-:Y:S02]  /*0890*/  F2FP.F16.F32.PACK_AB R8, R11, R20 ;  /* 0x000000140b08723e */ /* 0x000fe400000000ff */
[----:B------:R-:W-:Y:S02]  /*08a0*/  F2FP.F16.F32.PACK_AB R9, R10, R9 ;  /* 0x000000090a09723e */ /* 0x000fe400000000ff */
[----:B------:R-:W-:-:S03]  /*08b0*/  MOV R10, R4 ;  /* 0x00000004000a7202 */ /* 0x000fc60000000f00 */
[----:B------:R1:W-:Y:S01]  /*08c0*/  @!P1 STG.E.64 desc[UR4][R18.64], R8 ;  /* 0x0000000812009986 */ /* 0x0003e2000c101b04 */
[----:B------:R-:W-:Y:S05]  /*08d0*/  @!P0 BRA `(.L_x_1) ;  /* 0xfffffffc00408947 */ /* 0x000fea000383ffff */
[----:B------:R-:W-:Y:S05]  /*08e0*/  EXIT ;  /* 0x000000000000794d */ /* 0x000fea0003800000 */
.L_x_2:
[----:B------:R-:W-:-:S00]  /*08f0*/  BRA `(.L_x_2) ;  /* 0xfffffffc00fc7947 */ /* 0x000fc0000383ffff */
[----:B------:R-:W-:-:S00]  /*0900*/  NOP ;  /* 0x0000000000007918 */ /* 0x000fc00000000000 */
[----:B------:R-:W-:-:S00]  /*0910*/  NOP ;  /* 0x0000000000007918 */ /* 0x000fc00000000000 */
[----:B------:R-:W-:-:S00]  /*0920*/  NOP ;  /* 0x0000000000007918 */ /* 0x000fc00000000000 */
[----:B------:R-:W-:-:S00]  /*0930*/  NOP ;  /* 0x0000000000007918 */ /* 0x000fc00000000000 */
[----:B------:R-:W-:-:S00]  /*0940*/  NOP ;  /* 0x0000000000007918 */ /* 0x000fc00000000000 */
[----:B------:R-:W-:-:S00]  /*0950*/  NOP ;  /* 0x0000000000007918 */ /* 0x000fc00000000000 */
[----:B------:R-:W-:-:S00]  /*0960*/  NOP ;  /* 0x0000000000007918 */ /* 0x000fc00000000000 */
[----:B------:R-:W-:-:S00]  /*0970*/  NOP ;  /* 0x0000000000007918 */ /* 0x000fc00000000000 */
.L_x_3:


//--------------------- .nv.shared.triton_red_fused__to_copy_add_div_mul_pow_sum_2 --------------------------
	.section	.nv.shared.triton_red_fused__to_copy_add_div_mul_pow_sum_2,"aw",@nobits
	.sectionflags	@""
	.align	16
	.zero		1024


//--------------------- .nv.constant0.triton_red_fused__to_copy_add_div_mul_pow_sum_2 --------------------------
	.section	.nv.constant0.triton_red_fused__to_copy_add_div_mul_pow_sum_2,"a",@progbits
	.sectionflags	@""
	.align	4
.nv.constant0.triton_red_fused__to_copy_add_div_mul_pow_sum_2:
	.zero		576
